//
// Generated by NVIDIA NVVM Compiler
//
// Compiler Build ID: CL-36424714
// Cuda compilation tools, release 13.0, V13.0.88
// Based on NVVM 20.0.0
//

.version 9.0
.target sm_100
.address_size 64

	// .globl	_Z13test_ldmatrixPi
// _ZZ13test_ldmatrixPiE4smem has been demoted

.visible .entry _Z13test_ldmatrixPi(
	.param .u64 .ptr .align 1 _Z13test_ldmatrixPi_param_0
)
{
	.reg .pred 	%p<2>;
	.reg .b32 	%r<10>;
	.reg .b64 	%rd<5>;
	// demoted variable
	.shared .align 2 .b8 _ZZ13test_ldmatrixPiE4smem[128];
	ld.param.u64 	%rd1, [_Z13test_ldmatrixPi_param_0];
	mov.u32 	%r1, %tid.x;
	setp.gt.u32 	%p1, %r1, 63;
	@%p1 bra 	$L__BB0_2;
	shl.b32 	%r2, %r1, 1;
	mov.u32 	%r3, _ZZ13test_ldmatrixPiE4smem;
	add.s32 	%r4, %r3, %r2;
	st.shared.u16 	[%r4], %r1;
$L__BB0_2:
	cvta.to.global.u64 	%rd2, %rd1;
	bar.sync 	0;
	shl.b32 	%r7, %r1, 4;
	and.b32  	%r8, %r7, 112;
	mov.u32 	%r9, _ZZ13test_ldmatrixPiE4smem;
	add.s32 	%r6, %r9, %r8;
	// begin inline asm
	ldmatrix.sync.aligned.m8n8.x1.shared.b16 { %r5 }, [%r6];

	// end inline asm
	mul.wide.u32 	%rd3, %r1, 4;
	add.s64 	%rd4, %rd2, %rd3;
	st.global.u32 	[%rd4], %r5;
	ret;

}


// ===== COMPILED SASS (sm_100) =====

	.target	sm_100

	.elftype	@"ET_EXEC"


//--------------------- .note.nv.tkinfo           --------------------------
	.section	.note.nv.tkinfo,"",@"SHT_NOTE"
	.sectionflags	@"SHF_NOTE_NV_TKINFO"
	.tkinfo
        /*0018*/ 	.word	0x00000002
        /*0030*/ 	.string	""
        /*0030*/ 	.string	"ptxas"
        /*0030*/ 	.string	"Cuda compilation tools, release 13.0, V13.0.88"
        /*0030*/ 	.string	"Build cuda_13.0.r13.0/compiler.36424714_0"
        /*0030*/ 	.string	"-arch sm_100 -m 64 "



//--------------------- .note.nv.cuinfo           --------------------------
	.section	.note.nv.cuinfo,"",@"SHT_NOTE"
	.sectionflags	@"SHF_NOTE_NV_CUINFO"
        /*0018*/ 	.short	0x0002
        /*001a*/ 	.short	0x0064
        /*001c*/ 	.short	0x0082
	.zero		2


//--------------------- .nv.info                  --------------------------
	.section	.nv.info,"",@"SHT_CUDA_INFO"
	.align	4


	//----- nvinfo : EIATTR_REGCOUNT
	.align		4
        /*0000*/ 	.byte	0x04, 0x2f
        /*0002*/ 	.short	(.L_1 - .L_0)
	.align		4
.L_0:
        /*0004*/ 	.word	index@(_Z13test_ldmatrixPi)
        /*0008*/ 	.word	0x0000000a


	//----- nvinfo : EIATTR_FRAME_SIZE
	.align		4
.L_1:
        /*000c*/ 	.byte	0x04, 0x11
        /*000e*/ 	.short	(.L_3 - .L_2)
	.align		4
.L_2:
        /*0010*/ 	.word	index@(_Z13test_ldmatrixPi)
        /*0014*/ 	.word	0x00000000


	//----- nvinfo : EIATTR_MIN_STACK_SIZE
	.align		4
.L_3:
        /*0018*/ 	.byte	0x04, 0x12
        /*001a*/ 	.short	(.L_5 - .L_4)
	.align		4
.L_4:
        /*001c*/ 	.word	index@(_Z13test_ldmatrixPi)
        /*0020*/ 	.word	0x00000000
.L_5:


//--------------------- .nv.compat                --------------------------
	.section	.nv.compat,"",@"SHT_CUDA_COMPAT_INFO"
	.align	4
        /*0000*/ 	.byte	0x02, 0x09, 0x00, 0x00, 0x02, 0x02, 0x01, 0x00, 0x02, 0x05, 0x05, 0x00, 0x03, 0x07, 0x01, 0x01
        /*0010*/ 	.byte	0x02, 0x03, 0x00, 0x00, 0x02, 0x06, 0x01, 0x00, 0x04, 0x0b, 0x08, 0x00, 0x09, 0x00, 0x00, 0x00
        /*0020*/ 	.byte	0x00, 0x00, 0x00, 0x00


//--------------------- .nv.info._Z13test_ldmatrixPi --------------------------
	.section	.nv.info._Z13test_ldmatrixPi,"",@"SHT_CUDA_INFO"
	.sectionflags	@""
	.align	4


	//----- nvinfo : EIATTR_CUDA_API_VERSION
	.align		4
        /*0000*/ 	.byte	0x04, 0x37
        /*0002*/ 	.short	(.L_7 - .L_6)
.L_6:
        /*0004*/ 	.word	0x00000082


	//----- nvinfo : EIATTR_KPARAM_INFO
	.align		4
.L_7:
        /*0008*/ 	.byte	0x04, 0x17
        /*000a*/ 	.short	(.L_9 - .L_8)
.L_8:
        /*000c*/ 	.word	0x00000000
        /*0010*/ 	.short	0x0000
        /*0012*/ 	.short	0x0000
        /*0014*/ 	.byte	0x00, 0xf5, 0x21, 0x00


	//----- nvinfo : EIATTR_SPARSE_MMA_MASK
	.align		4
.L_9:
        /*0018*/ 	.byte	0x03, 0x50
        /*001a*/ 	.short	0x0000


	//----- nvinfo : EIATTR_MAXREG_COUNT
	.align		4
        /*001c*/ 	.byte	0x03, 0x1b
        /*001e*/ 	.short	0x00ff


	//----- nvinfo : EIATTR_NUM_BARRIERS
	.align		4
        /*0020*/ 	.byte	0x02, 0x4c
        /*0022*/ 	.byte	0x01
	.zero		1


	//----- nvinfo : EIATTR_MERCURY_ISA_VERSION
	.align		4
        /*0024*/ 	.byte	0x03, 0x5f
        /*0026*/ 	.short	0x0101


	//----- nvinfo : EIATTR_VRC_CTA_INIT_COUNT
	.align		4
        /*0028*/ 	.byte	0x02, 0x4a
	.zero		1
	.zero		1


	//----- nvinfo : EIATTR_EXIT_INSTR_OFFSETS
	.align		4
        /*002c*/ 	.byte	0x04, 0x1c
        /*002e*/ 	.short	(.L_11 - .L_10)


	//   ....[0]....
.L_10:
        /*0030*/ 	.word	0x00000100


	//----- nvinfo : EIATTR_CBANK_PARAM_SIZE
	.align		4
.L_11:
        /*0034*/ 	.byte	0x03, 0x19
        /*0036*/ 	.short	0x0008


	//----- nvinfo : EIATTR_PARAM_CBANK
	.align		4
        /*0038*/ 	.byte	0x04, 0x0a
        /*003a*/ 	.short	(.L_13 - .L_12)
	.align		4
.L_12:
        /*003c*/ 	.word	index@(.nv.constant0._Z13test_ldmatrixPi)
        /*0040*/ 	.short	0x0380
        /*0042*/ 	.short	0x0008


	//----- nvinfo : EIATTR_SW_WAR
	.align		4
.L_13:
        /*0044*/ 	.byte	0x04, 0x36
        /*0046*/ 	.short	(.L_15 - .L_14)
.L_14:
        /*0048*/ 	.word	0x00000008
.L_15:


//--------------------- .nv.callgraph             --------------------------
	.section	.nv.callgraph,"",@"SHT_CUDA_CALLGRAPH"
	.align	4
	.sectionentsize	8
	.align		4
        /*0000*/ 	.word	0x00000000
	.align		4
        /*0004*/ 	.word	0xffffffff
	.align		4
        /*0008*/ 	.word	0x00000000
	.align		4
        /*000c*/ 	.word	0xfffffffe
	.align		4
        /*0010*/ 	.word	0x00000000
	.align		4
        /*0014*/ 	.word	0xfffffffd
	.align		4
        /*0018*/ 	.word	0x00000000
	.align		4
        /*001c*/ 	.word	0xfffffffc


//--------------------- .text._Z13test_ldmatrixPi --------------------------
	.section	.text._Z13test_ldmatrixPi,"ax",@progbits
	.align	128
        .global         _Z13test_ldmatrixPi
        .type           _Z13test_ldmatrixPi,@function
        .size           _Z13test_ldmatrixPi,(.L_x_1 - _Z13test_ldmatrixPi)
        .other          _Z13test_ldmatrixPi,@"STO_CUDA_ENTRY STV_DEFAULT"
_Z13test_ldmatrixPi:
.text._Z13test_ldmatrixPi:
[----:B------:R-:W-:Y:S01]  /*0000*/  LDC R1, c[0x0][0x37c] ;  /* 0x0000df00ff017b82 */ /* 0x000fe20000000800 */
[----:B------:R-:W0:Y:S07]  /*0010*/  S2R R7, SR_TID.X ;  /* 0x0000000000077919 */ /* 0x000e2e0000002100 */
[----:B------:R-:W1:Y:S01]  /*0020*/  S2UR UR5, SR_CgaCtaId ;  /* 0x00000000000579c3 */ /* 0x000e620000008800 */
[----:B------:R-:W-:Y:S02]  /*0030*/  UMOV UR4, 0x400 ;  /* 0x0000040000047882 */ /* 0x000fe40000000000 */
[----:B-1----:R-:W-:Y:S01]  /*0040*/  ULEA UR4, UR5, UR4, 0x18 ;  /* 0x0000000405047291 */ /* 0x002fe2000f8ec0ff */
[C---:B0-----:R-:W-:Y:S01]  /*0050*/  ISETP.GT.U32.AND P0, PT, R7.reuse, 0x3f, PT ;  /* 0x0000003f0700780c */ /* 0x041fe20003f04070 */
[----:B------:R-:W-:-:S05]  /*0060*/  IMAD.SHL.U32 R2, R7, 0x10, RZ ;  /* 0x0000001007027824 */ /* 0x000fca00078e00ff */
[----:B------:R-:W-:Y:S02]  /*0070*/  LOP3.LUT R4, R2, 0x70, RZ, 0xc0, !PT ;  /* 0x0000007002047812 */ /* 0x000fe400078ec0ff */
[----:B------:R-:W0:Y:S05]  /*0080*/  LDC.64 R2, c[0x0][0x380] ;  /* 0x0000e000ff027b82 */ /* 0x000e2a0000000a00 */
[----:B------:R-:W-:-:S05]  /*0090*/  @!P0 LEA R0, R7, UR4, 0x1 ;  /* 0x0000000407008c11 */ /* 0x000fca000f8e08ff */
[----:B------:R-:W-:Y:S01]  /*00a0*/  @!P0 STS.U16 [R0], R7 ;  /* 0x0000000700008388 */ /* 0x000fe20000000400 */
[----:B------:R-:W-:Y:S01]  /*00b0*/  BAR.SYNC.DEFER_BLOCKING 0x0 ;  /* 0x0000000000007b1d */ /* 0x000fe20000010000 */
[----:B0-----:R-:W-:-:S05]  /*00c0*/  IMAD.WIDE.U32 R2, R7, 0x4, R2 ;  /* 0x0000000407027825 */ /* 0x001fca00078e0002 */
[----:B------:R-:W0:Y:S01]  /*00d0*/  LDSM.16.M88 R5, [R4+UR4] ;  /* 0x000000040405783b */ /* 0x000e220008000000 */
[----:B------:R-:W0:Y:S03]  /*00e0*/  LDCU.64 UR4, c[0x0][0x358] ;  /* 0x00006b00ff0477ac */ /* 0x000e260008000a00 */
[----:B0-----:R-:W-:Y:S01]  /*00f0*/  STG.E desc[UR4][R2.64], R5 ;  /* 0x0000000502007986 */ /* 0x001fe2000c101904 */
[----:B------:R-:W-:Y:S05]  /*0100*/  EXIT ;  /* 0x000000000000794d */ /* 0x000fea0003800000 */
.L_x_0:
[----:B------:R-:W-:-:S00]  /*0110*/  BRA `(.L_x_0) ;  /* 0xfffffffc00fc7947 */ /* 0x000fc0000383ffff */
[----:B------:R-:W-:-:S00]  /*0120*/  NOP ;  /* 0x0000000000007918 */ /* 0x000fc00000000000 */
        /* <DEDUP_REMOVED lines=13> */
.L_x_1:


//--------------------- .nv.shared._Z13test_ldmatrixPi --------------------------
	.section	.nv.shared._Z13test_ldmatrixPi,"aw",@nobits
	.sectionflags	@""
	.align	2
.nv.shared._Z13test_ldmatrixPi:
	.zero		1152


//--------------------- .nv.shared.reserved.0     --------------------------
	.section	.nv.shared.reserved.0,"aw",@nobits
	.weak		__nv_reservedSMEM_offset_0_alias
	.size		__nv_reservedSMEM_offset_0_alias, 0, 64
	.other		__nv_reservedSMEM_offset_0_alias,@"STO_CUDA_RESERVED_SHARED STV_DEFAULT"
__nv_reservedSMEM_offset_0_alias:
	.zero		0
	.zero		64


//--------------------- .nv.constant0._Z13test_ldmatrixPi --------------------------
	.section	.nv.constant0._Z13test_ldmatrixPi,"a",@progbits
	.sectionflags	@""
	.align	4
.nv.constant0._Z13test_ldmatrixPi:
	.zero		904


//--------------------- SYMBOLS --------------------------

	.type		.nv.reservedSmem.offset0,@object
	.size		.nv.reservedSmem.offset0,0x4
	.type		.nv.reservedSmem.cap,@object
	.size		.nv.reservedSmem.cap,0x4
